//
// Generated by NVIDIA NVVM Compiler
//
// Compiler Build ID: CL-36424714
// Cuda compilation tools, release 13.0, V13.0.88
// Based on NVVM 20.0.0
//

.version 9.0
.target sm_100
.address_size 64

	// .globl	_Z11calculatePifiPf

.visible .entry _Z11calculatePifiPf(
	.param .f32 _Z11calculatePifiPf_param_0,
	.param .u32 _Z11calculatePifiPf_param_1,
	.param .u64 .ptr .align 1 _Z11calculatePifiPf_param_2
)
{
	.reg .pred 	%p<3>;
	.reg .b32 	%r<11>;
	.reg .b32 	%f<13>;
	.reg .b64 	%rd<3>;
	.reg .b64 	%fd<11>;

	ld.param.f32 	%f4, [_Z11calculatePifiPf_param_0];
	ld.param.u32 	%r6, [_Z11calculatePifiPf_param_1];
	ld.param.u64 	%rd1, [_Z11calculatePifiPf_param_2];
	mov.u32 	%r7, %ctaid.x;
	mov.u32 	%r1, %ntid.x;
	mov.u32 	%r8, %tid.x;
	mad.lo.s32 	%r10, %r7, %r1, %r8;
	setp.ge.s32 	%p1, %r10, %r6;
	mov.f32 	%f12, 0f00000000;
	@%p1 bra 	$L__BB0_3;
	cvt.f64.f32 	%fd1, %f4;
	mov.u32 	%r9, %nctaid.x;
	mul.lo.s32 	%r3, %r1, %r9;
	mov.f32 	%f12, 0f00000000;
$L__BB0_2:
	cvt.rn.f64.s32 	%fd2, %r10;
	add.f64 	%fd3, %fd2, 0d3FE0000000000000;
	mul.f64 	%fd4, %fd3, %fd1;
	cvt.rn.f32.f64 	%f7, %fd4;
	mul.f32 	%f8, %f7, %f7;
	cvt.f64.f32 	%fd5, %f8;
	add.f64 	%fd6, %fd5, 0d3FF0000000000000;
	mov.f64 	%fd7, 0d4010000000000000;
	div.rn.f64 	%fd8, %fd7, %fd6;
	cvt.f64.f32 	%fd9, %f12;
	add.f64 	%fd10, %fd8, %fd9;
	cvt.rn.f32.f64 	%f12, %fd10;
	add.s32 	%r10, %r10, %r3;
	setp.lt.s32 	%p2, %r10, %r6;
	@%p2 bra 	$L__BB0_2;
$L__BB0_3:
	cvta.to.global.u64 	%rd2, %rd1;
	mul.f32 	%f9, %f4, %f12;
	atom.global.add.f32 	%f10, [%rd2], %f9;
	ret;

}


// ===== COMPILED SASS (sm_100) =====

	.target	sm_100

	.elftype	@"ET_EXEC"


//--------------------- .note.nv.tkinfo           --------------------------
	.section	.note.nv.tkinfo,"",@"SHT_NOTE"
	.sectionflags	@"SHF_NOTE_NV_TKINFO"
	.tkinfo
        /*0018*/ 	.word	0x00000002
        /*0030*/ 	.string	""
        /*0030*/ 	.string	"ptxas"
        /*0030*/ 	.string	"Cuda compilation tools, release 13.0, V13.0.88"
        /*0030*/ 	.string	"Build cuda_13.0.r13.0/compiler.36424714_0"
        /*0030*/ 	.string	"-arch sm_100 -m 64 "



//--------------------- .note.nv.cuinfo           --------------------------
	.section	.note.nv.cuinfo,"",@"SHT_NOTE"
	.sectionflags	@"SHF_NOTE_NV_CUINFO"
        /*0018*/ 	.short	0x0002
        /*001a*/ 	.short	0x0064
        /*001c*/ 	.short	0x0082
	.zero		2


//--------------------- .nv.info                  --------------------------
	.section	.nv.info,"",@"SHT_CUDA_INFO"
	.align	4


	//----- nvinfo : EIATTR_REGCOUNT
	.align		4
        /*0000*/ 	.byte	0x04, 0x2f
        /*0002*/ 	.short	(.L_1 - .L_0)
	.align		4
.L_0:
        /*0004*/ 	.word	index@(_Z11calculatePifiPf)
        /*0008*/ 	.word	0x00000019


	//----- nvinfo : EIATTR_FRAME_SIZE
	.align		4
.L_1:
        /*000c*/ 	.byte	0x04, 0x11
        /*000e*/ 	.short	(.L_3 - .L_2)
	.align		4
.L_2:
        /*0010*/ 	.word	index@($__internal_0_$__cuda_sm20_div_rn_f64_full)
        /*0014*/ 	.word	0x00000000


	//----- nvinfo : EIATTR_FRAME_SIZE
	.align		4
.L_3:
        /*0018*/ 	.byte	0x04, 0x11
        /*001a*/ 	.short	(.L_5 - .L_4)
	.align		4
.L_4:
        /*001c*/ 	.word	index@(_Z11calculatePifiPf)
        /*0020*/ 	.word	0x00000000


	//----- nvinfo : EIATTR_MIN_STACK_SIZE
	.align		4
.L_5:
        /*0024*/ 	.byte	0x04, 0x12
        /*0026*/ 	.short	(.L_7 - .L_6)
	.align		4
.L_6:
        /*0028*/ 	.word	index@(_Z11calculatePifiPf)
        /*002c*/ 	.word	0x00000000
.L_7:


//--------------------- .nv.compat                --------------------------
	.section	.nv.compat,"",@"SHT_CUDA_COMPAT_INFO"
	.align	4
        /*0000*/ 	.byte	0x02, 0x09, 0x00, 0x00, 0x02, 0x02, 0x01, 0x00, 0x02, 0x05, 0x05, 0x00, 0x03, 0x07, 0x01, 0x01
        /*0010*/ 	.byte	0x02, 0x03, 0x00, 0x00, 0x02, 0x06, 0x01, 0x00, 0x04, 0x0b, 0x08, 0x00, 0x01, 0x00, 0x00, 0x00
        /*0020*/ 	.byte	0x00, 0x00, 0x00, 0x00


//--------------------- .nv.info._Z11calculatePifiPf --------------------------
	.section	.nv.info._Z11calculatePifiPf,"",@"SHT_CUDA_INFO"
	.sectionflags	@""
	.align	4


	//----- nvinfo : EIATTR_CUDA_API_VERSION
	.align		4
        /*0000*/ 	.byte	0x04, 0x37
        /*0002*/ 	.short	(.L_9 - .L_8)
.L_8:
        /*0004*/ 	.word	0x00000082


	//----- nvinfo : EIATTR_KPARAM_INFO
	.align		4
.L_9:
        /*0008*/ 	.byte	0x04, 0x17
        /*000a*/ 	.short	(.L_11 - .L_10)
.L_10:
        /*000c*/ 	.word	0x00000000
        /*0010*/ 	.short	0x0002
        /*0012*/ 	.short	0x0008
        /*0014*/ 	.byte	0x00, 0xf5, 0x21, 0x00


	//----- nvinfo : EIATTR_KPARAM_INFO
	.align		4
.L_11:
        /*0018*/ 	.byte	0x04, 0x17
        /*001a*/ 	.short	(.L_13 - .L_12)
.L_12:
        /*001c*/ 	.word	0x00000000
        /*0020*/ 	.short	0x0001
        /*0022*/ 	.short	0x0004
        /*0024*/ 	.byte	0x00, 0xf0, 0x11, 0x00


	//----- nvinfo : EIATTR_KPARAM_INFO
	.align		4
.L_13:
        /*0028*/ 	.byte	0x04, 0x17
        /*002a*/ 	.short	(.L_15 - .L_14)
.L_14:
        /*002c*/ 	.word	0x00000000
        /*0030*/ 	.short	0x0000
        /*0032*/ 	.short	0x0000
        /*0034*/ 	.byte	0x00, 0xf0, 0x11, 0x00


	//----- nvinfo : EIATTR_SPARSE_MMA_MASK
	.align		4
.L_15:
        /*0038*/ 	.byte	0x03, 0x50
        /*003a*/ 	.short	0x0000


	//----- nvinfo : EIATTR_MAXREG_COUNT
	.align		4
        /*003c*/ 	.byte	0x03, 0x1b
        /*003e*/ 	.short	0x00ff


	//----- nvinfo : EIATTR_MERCURY_ISA_VERSION
	.align		4
        /*0040*/ 	.byte	0x03, 0x5f
        /*0042*/ 	.short	0x0101


	//----- nvinfo : EIATTR_VRC_CTA_INIT_COUNT
	.align		4
        /*0044*/ 	.byte	0x02, 0x4a
	.zero		1
	.zero		1


	//----- nvinfo : EIATTR_EXIT_INSTR_OFFSETS
	.align		4
        /*0048*/ 	.byte	0x04, 0x1c
        /*004a*/ 	.short	(.L_17 - .L_16)


	//   ....[0]....
.L_16:
        /*004c*/ 	.word	0x00000340


	//----- nvinfo : EIATTR_CRS_STACK_SIZE
	.align		4
.L_17:
        /*0050*/ 	.byte	0x04, 0x1e
        /*0052*/ 	.short	(.L_19 - .L_18)
.L_18:
        /*0054*/ 	.word	0x00000000


	//----- nvinfo : EIATTR_CBANK_PARAM_SIZE
	.align		4
.L_19:
        /*0058*/ 	.byte	0x03, 0x19
        /*005a*/ 	.short	0x0010


	//----- nvinfo : EIATTR_PARAM_CBANK
	.align		4
        /*005c*/ 	.byte	0x04, 0x0a
        /*005e*/ 	.short	(.L_21 - .L_20)
	.align		4
.L_20:
        /*0060*/ 	.word	index@(.nv.constant0._Z11calculatePifiPf)
        /*0064*/ 	.short	0x0380
        /*0066*/ 	.short	0x0010


	//----- nvinfo : EIATTR_SW_WAR
	.align		4
.L_21:
        /*0068*/ 	.byte	0x04, 0x36
        /*006a*/ 	.short	(.L_23 - .L_22)
.L_22:
        /*006c*/ 	.word	0x00000008
.L_23:


//--------------------- .nv.callgraph             --------------------------
	.section	.nv.callgraph,"",@"SHT_CUDA_CALLGRAPH"
	.align	4
	.sectionentsize	8
	.align		4
        /*0000*/ 	.word	0x00000000
	.align		4
        /*0004*/ 	.word	0xffffffff
	.align		4
        /*0008*/ 	.word	0x00000000
	.align		4
        /*000c*/ 	.word	0xfffffffe
	.align		4
        /*0010*/ 	.word	0x00000000
	.align		4
        /*0014*/ 	.word	0xfffffffd
	.align		4
        /*0018*/ 	.word	0x00000000
	.align		4
        /*001c*/ 	.word	0xfffffffc


//--------------------- .text._Z11calculatePifiPf --------------------------
	.section	.text._Z11calculatePifiPf,"ax",@progbits
	.align	128
        .global         _Z11calculatePifiPf
        .type           _Z11calculatePifiPf,@function
        .size           _Z11calculatePifiPf,(.L_x_10 - _Z11calculatePifiPf)
        .other          _Z11calculatePifiPf,@"STO_CUDA_ENTRY STV_DEFAULT"
_Z11calculatePifiPf:
.text._Z11calculatePifiPf:
[----:B------:R-:W-:Y:S01]  /*0000*/  LDC R1, c[0x0][0x37c] ;  /* 0x0000df00ff017b82 */ /* 0x000fe20000000800 */
[----:B------:R-:W0:Y:S07]  /*0010*/  S2R R10, SR_TID.X ;  /* 0x00000000000a7919 */ /* 0x000e2e0000002100 */
[----:B------:R-:W0:Y:S01]  /*0020*/  S2UR UR6, SR_CTAID.X ;  /* 0x00000000000679c3 */ /* 0x000e220000002500 */
[----:B------:R-:W1:Y:S01]  /*0030*/  LDCU UR7, c[0x0][0x384] ;  /* 0x00007080ff0777ac */ /* 0x000e620008000800 */
[----:B------:R-:W-:Y:S01]  /*0040*/  BSSY.RECONVERGENT B0, `(.L_x_0) ;  /* 0x000002b000007945 */ /* 0x000fe20003800200 */
[----:B------:R-:W-:Y:S01]  /*0050*/  IMAD.MOV.U32 R0, RZ, RZ, RZ ;  /* 0x000000ffff007224 */ /* 0x000fe200078e00ff */
[----:B------:R-:W2:Y:S04]  /*0060*/  LDCU.64 UR4, c[0x0][0x358] ;  /* 0x00006b00ff0477ac */ /* 0x000ea80008000a00 */
[----:B------:R-:W0:Y:S01]  /*0070*/  LDC R11, c[0x0][0x360] ;  /* 0x0000d800ff0b7b82 */ /* 0x000e220000000800 */
[----:B------:R-:W3:Y:S01]  /*0080*/  LDCU UR8, c[0x0][0x384] ;  /* 0x00007080ff0877ac */ /* 0x000ee20008000800 */
[----:B0-----:R-:W-:-:S05]  /*0090*/  IMAD R10, R11, UR6, R10 ;  /* 0x000000060b0a7c24 */ /* 0x001fca000f8e020a */
[----:B-1----:R-:W-:-:S13]  /*00a0*/  ISETP.GE.AND P0, PT, R10, UR7, PT ;  /* 0x000000070a007c0c */ /* 0x002fda000bf06270 */
[----:B--23--:R-:W-:Y:S05]  /*00b0*/  @P0 BRA `(.L_x_1) ;  /* 0x00000000008c0947 */ /* 0x00cfea0003800000 */
[----:B------:R-:W0:Y:S01]  /*00c0*/  LDCU UR7, c[0x0][0x380] ;  /* 0x00007000ff0777ac */ /* 0x000e220008000800 */
[----:B------:R-:W-:Y:S01]  /*00d0*/  IMAD.MOV.U32 R0, RZ, RZ, RZ ;  /* 0x000000ffff007224 */ /* 0x000fe200078e00ff */
[----:B------:R-:W1:Y:S01]  /*00e0*/  LDCU UR6, c[0x0][0x370] ;  /* 0x00006e00ff0677ac */ /* 0x000e620008000800 */
[----:B0-----:R-:W0:Y:S01]  /*00f0*/  F2F.F64.F32 R4, UR7 ;  /* 0x0000000700047d10 */ /* 0x001e220008201800 */
[----:B-1----:R-:W-:-:S07]  /*0100*/  IMAD R11, R11, UR6, RZ ;  /* 0x000000060b0b7c24 */ /* 0x002fce000f8e02ff */
.L_x_4:
[----:B-12---:R1:W2:Y:S01]  /*0110*/  I2F.F64 R2, R10 ;  /* 0x0000000a00027312 */ /* 0x0062a20000201c00 */
[----:B------:R-:W-:Y:S01]  /*0120*/  IMAD.MOV.U32 R8, RZ, RZ, 0x1 ;  /* 0x00000001ff087424 */ /* 0x000fe200078e00ff */
[----:B------:R-:W-:Y:S01]  /*0130*/  BSSY.RECONVERGENT B1, `(.L_x_2) ;  /* 0x0000017000017945 */ /* 0x000fe20003800200 */
[----:B-1----:R-:W-:-:S05]  /*0140*/  IMAD.IADD R10, R11, 0x1, R10 ;  /* 0x000000010b0a7824 */ /* 0x002fca00078e020a */
[----:B------:R-:W-:Y:S01]  /*0150*/  ISETP.GE.AND P1, PT, R10, UR8, PT ;  /* 0x000000080a007c0c */ /* 0x000fe2000bf26270 */
[----:B--2---:R-:W-:-:S08]  /*0160*/  DADD R2, R2, 0.5 ;  /* 0x3fe0000002027429 */ /* 0x004fd00000000000 */
[----:B0-----:R-:W-:-:S10]  /*0170*/  DMUL R2, R4, R2 ;  /* 0x0000000204027228 */ /* 0x001fd40000000000 */
[----:B------:R-:W0:Y:S02]  /*0180*/  F2F.F32.F64 R2, R2 ;  /* 0x0000000200027310 */ /* 0x000e240000301000 */
[----:B0-----:R-:W-:-:S06]  /*0190*/  FMUL R14, R2, R2 ;  /* 0x00000002020e7220 */ /* 0x001fcc0000400000 */
[----:B------:R-:W0:Y:S02]  /*01a0*/  F2F.F64.F32 R6, R14 ;  /* 0x0000000e00067310 */ /* 0x000e240000201800 */
[----:B0-----:R-:W-:-:S06]  /*01b0*/  DADD R6, R6, 1 ;  /* 0x3ff0000006067429 */ /* 0x001fcc0000000000 */
[----:B------:R-:W0:Y:S02]  /*01c0*/  MUFU.RCP64H R9, R7 ;  /* 0x0000000700097308 */ /* 0x000e240000001800 */
[----:B0-----:R-:W-:-:S08]  /*01d0*/  DFMA R12, -R6, R8, 1 ;  /* 0x3ff00000060c742b */ /* 0x001fd00000000108 */
[----:B------:R-:W-:-:S08]  /*01e0*/  DFMA R12, R12, R12, R12 ;  /* 0x0000000c0c0c722b */ /* 0x000fd0000000000c */
[----:B------:R-:W-:-:S08]  /*01f0*/  DFMA R12, R8, R12, R8 ;  /* 0x0000000c080c722b */ /* 0x000fd00000000008 */
[----:B------:R-:W-:-:S08]  /*0200*/  DFMA R8, -R6, R12, 1 ;  /* 0x3ff000000608742b */ /* 0x000fd0000000010c */
[----:B------:R-:W-:-:S08]  /*0210*/  DFMA R8, R12, R8, R12 ;  /* 0x000000080c08722b */ /* 0x000fd0000000000c */
[----:B------:R-:W-:-:S08]  /*0220*/  DMUL R2, R8, 4 ;  /* 0x4010000008027828 */ /* 0x000fd00000000000 */
[----:B------:R-:W-:-:S08]  /*0230*/  DFMA R12, -R6, R2, 4 ;  /* 0x40100000060c742b */ /* 0x000fd00000000102 */
[----:B------:R-:W-:-:S10]  /*0240*/  DFMA R2, R8, R12, R2 ;  /* 0x0000000c0802722b */ /* 0x000fd40000000002 */
[----:B------:R-:W-:-:S05]  /*0250*/  FFMA R8, RZ, R7, R3 ;  /* 0x00000007ff087223 */ /* 0x000fca0000000003 */
[----:B------:R-:W-:-:S13]  /*0260*/  FSETP.GT.AND P0, PT, |R8|, 1.469367938527859385e-39, PT ;  /* 0x001000000800780b */ /* 0x000fda0003f04200 */
[----:B------:R-:W-:Y:S05]  /*0270*/  @P0 BRA `(.L_x_3) ;  /* 0x0000000000080947 */ /* 0x000fea0003800000 */
[----:B------:R-:W-:-:S07]  /*0280*/  MOV R12, 0x2a0 ;  /* 0x000002a0000c7802 */ /* 0x000fce0000000f00 */
[----:B------:R-:W-:Y:S05]  /*0290*/  CALL.REL.NOINC `($__internal_0_$__cuda_sm20_div_rn_f64_full) ;  /* 0x00000000002c7944 */ /* 0x000fea0003c00000 */
.L_x_3:
[----:B------:R-:W-:Y:S05]  /*02a0*/  BSYNC.RECONVERGENT B1 ;  /* 0x0000000000017941 */ /* 0x000fea0003800200 */
.L_x_2:
[----:B------:R-:W0:Y:S02]  /*02b0*/  F2F.F64.F32 R6, R0 ;  /* 0x0000000000067310 */ /* 0x000e240000201800 */
[----:B0-----:R-:W-:-:S06]  /*02c0*/  DADD R6, R6, R2 ;  /* 0x0000000006067229 */ /* 0x001fcc0000000002 */
[----:B------:R1:W2:Y:S01]  /*02d0*/  F2F.F32.F64 R0, R6 ;  /* 0x0000000600007310 */ /* 0x0002a20000301000 */
[----:B------:R-:W-:Y:S05]  /*02e0*/  @!P1 BRA `(.L_x_4) ;  /* 0xfffffffc00889947 */ /* 0x000fea000383ffff */
.L_x_1:
[----:B------:R-:W-:Y:S05]  /*02f0*/  BSYNC.RECONVERGENT B0 ;  /* 0x0000000000007941 */ /* 0x000fea0003800200 */
.L_x_0:
[----:B------:R-:W0:Y:S01]  /*0300*/  LDC.64 R2, c[0x0][0x388] ;  /* 0x0000e200ff027b82 */ /* 0x000e220000000a00 */
[----:B------:R-:W2:Y:S02]  /*0310*/  LDCU UR6, c[0x0][0x380] ;  /* 0x00007000ff0677ac */ /* 0x000ea40008000800 */
[----:B--2---:R-:W-:-:S05]  /*0320*/  FMUL R5, R0, UR6 ;  /* 0x0000000600057c20 */ /* 0x004fca0008400000 */
[----:B0-----:R-:W-:Y:S01]  /*0330*/  REDG.E.ADD.F32.FTZ.RN.STRONG.GPU desc[UR4][R2.64], R5 ;  /* 0x00000005020079a6 */ /* 0x001fe2000c12f304 */
[----:B------:R-:W-:Y:S05]  /*0340*/  EXIT ;  /* 0x000000000000794d */ /* 0x000fea0003800000 */
        .weak           $__internal_0_$__cuda_sm20_div_rn_f64_full
        .type           $__internal_0_$__cuda_sm20_div_rn_f64_full,@function
        .size           $__internal_0_$__cuda_sm20_div_rn_f64_full,(.L_x_10 - $__internal_0_$__cuda_sm20_div_rn_f64_full)
$__internal_0_$__cuda_sm20_div_rn_f64_full:
[C---:B------:R-:W-:Y:S01]  /*0350*/  FSETP.GEU.AND P0, PT, |R7|.reuse, 1.469367938527859385e-39, PT ;  /* 0x001000000700780b */ /* 0x040fe20003f0e200 */
[----:B------:R-:W-:Y:S01]  /*0360*/  IMAD.MOV.U32 R8, RZ, RZ, 0x1 ;  /* 0x00000001ff087424 */ /* 0x000fe200078e00ff */
[C---:B------:R-:W-:Y:S01]  /*0370*/  LOP3.LUT R2, R7.reuse, 0x800fffff, RZ, 0xc0, !PT ;  /* 0x800fffff07027812 */ /* 0x040fe200078ec0ff */
[----:B------:R-:W-:Y:S01]  /*0380*/  IMAD.MOV.U32 R21, RZ, RZ, 0x40100000 ;  /* 0x40100000ff157424 */ /* 0x000fe200078e00ff */
[----:B------:R-:W-:Y:S01]  /*0390*/  LOP3.LUT R20, R7, 0x7ff00000, RZ, 0xc0, !PT ;  /* 0x7ff0000007147812 */ /* 0x000fe200078ec0ff */
[----:B------:R-:W-:Y:S01]  /*03a0*/  IMAD.MOV.U32 R13, RZ, RZ, 0x1ca00000 ;  /* 0x1ca00000ff0d7424 */ /* 0x000fe200078e00ff */
[----:B------:R-:W-:Y:S01]  /*03b0*/  LOP3.LUT R3, R2, 0x3ff00000, RZ, 0xfc, !PT ;  /* 0x3ff0000002037812 */ /* 0x000fe200078efcff */
[----:B------:R-:W-:Y:S01]  /*03c0*/  IMAD.MOV.U32 R2, RZ, RZ, R6 ;  /* 0x000000ffff027224 */ /* 0x000fe200078e0006 */
[----:B------:R-:W-:Y:S01]  /*03d0*/  ISETP.LE.U32.AND P2, PT, R20, 0x40100000, PT ;  /* 0x401000001400780c */ /* 0x000fe20003f43070 */
[----:B------:R-:W-:Y:S01]  /*03e0*/  VIADD R22, R21, 0xffffffff ;  /* 0xffffffff15167836 */ /* 0x000fe20000000000 */
[----:B------:R-:W-:Y:S03]  /*03f0*/  BSSY.RECONVERGENT B2, `(.L_x_5) ;  /* 0x0000040000027945 */ /* 0x000fe60003800200 */
[----:B------:R-:W-:-:S06]  /*0400*/  @!P0 DMUL R2, R6, 8.98846567431157953865e+307 ;  /* 0x7fe0000006028828 */ /* 0x000fcc0000000000 */
[----:B------:R-:W0:Y:S04]  /*0410*/  MUFU.RCP64H R9, R3 ;  /* 0x0000000300097308 */ /* 0x000e280000001800 */
[----:B------:R-:W-:Y:S02]  /*0420*/  @!P0 LOP3.LUT R20, R3, 0x7ff00000, RZ, 0xc0, !PT ;  /* 0x7ff0000003148812 */ /* 0x000fe400078ec0ff */
[----:B------:R-:W-:-:S03]  /*0430*/  ISETP.GT.U32.AND P0, PT, R22, 0x7feffffe, PT ;  /* 0x7feffffe1600780c */ /* 0x000fc60003f04070 */
[----:B------:R-:W-:-:S05]  /*0440*/  VIADD R22, R20, 0xffffffff ;  /* 0xffffffff14167836 */ /* 0x000fca0000000000 */
[----:B------:R-:W-:Y:S01]  /*0450*/  ISETP.GT.U32.OR P0, PT, R22, 0x7feffffe, P0 ;  /* 0x7feffffe1600780c */ /* 0x000fe20000704470 */
[----:B0-----:R-:W-:-:S08]  /*0460*/  DFMA R14, R8, -R2, 1 ;  /* 0x3ff00000080e742b */ /* 0x001fd00000000802 */
[----:B------:R-:W-:-:S08]  /*0470*/  DFMA R14, R14, R14, R14 ;  /* 0x0000000e0e0e722b */ /* 0x000fd0000000000e */
[----:B------:R-:W-:-:S08]  /*0480*/  DFMA R14, R8, R14, R8 ;  /* 0x0000000e080e722b */ /* 0x000fd00000000008 */
[----:B------:R-:W-:-:S08]  /*0490*/  DFMA R8, R14, -R2, 1 ;  /* 0x3ff000000e08742b */ /* 0x000fd00000000802 */
[----:B------:R-:W-:Y:S01]  /*04a0*/  DFMA R14, R14, R8, R14 ;  /* 0x000000080e0e722b */ /* 0x000fe2000000000e */
[----:B------:R-:W-:Y:S01]  /*04b0*/  SEL R9, R13, 0x63400000, !P2 ;  /* 0x634000000d097807 */ /* 0x000fe20005000000 */
[----:B------:R-:W-:-:S06]  /*04c0*/  IMAD.MOV.U32 R8, RZ, RZ, RZ ;  /* 0x000000ffff087224 */ /* 0x000fcc00078e00ff */
[----:B------:R-:W-:-:S08]  /*04d0*/  DMUL R16, R14, R8 ;  /* 0x000000080e107228 */ /* 0x000fd00000000000 */
[----:B------:R-:W-:-:S08]  /*04e0*/  DFMA R18, R16, -R2, R8 ;  /* 0x800000021012722b */ /* 0x000fd00000000008 */
[----:B------:R-:W-:Y:S01]  /*04f0*/  DFMA R14, R14, R18, R16 ;  /* 0x000000120e0e722b */ /* 0x000fe20000000010 */
[----:B------:R-:W-:Y:S10]  /*0500*/  @P0 BRA `(.L_x_6) ;  /* 0x0000000000740947 */ /* 0x000ff40003800000 */
[----:B------:R-:W-:Y:S01]  /*0510*/  LOP3.LUT R18, R7, 0x7ff00000, RZ, 0xc0, !PT ;  /* 0x7ff0000007127812 */ /* 0x000fe200078ec0ff */
[----:B------:R-:W-:-:S03]  /*0520*/  IMAD.MOV.U32 R16, RZ, RZ, 0x40100000 ;  /* 0x40100000ff107424 */ /* 0x000fc600078e00ff */
[----:B------:R-:W-:Y:S01]  /*0530*/  ISETP.LE.U32.AND P0, PT, R18, 0x40100000, PT ;  /* 0x401000001200780c */ /* 0x000fe20003f03070 */
[----:B------:R-:W-:-:S03]  /*0540*/  IMAD.MOV R17, RZ, RZ, -R18 ;  /* 0x000000ffff117224 */ /* 0x000fc600078e0a12 */
[----:B------:R-:W-:Y:S02]  /*0550*/  SEL R18, R13, 0x63400000, !P0 ;  /* 0x634000000d127807 */ /* 0x000fe40004000000 */
[----:B------:R-:W-:-:S04]  /*0560*/  VIADDMNMX R16, R17, R16, 0xb9600000, !PT ;  /* 0xb960000011107446 */ /* 0x000fc80007800110 */
[----:B------:R-:W-:-:S05]  /*0570*/  VIMNMX R13, PT, PT, R16, 0x46a00000, PT ;  /* 0x46a00000100d7848 */ /* 0x000fca0003fe0100 */
[----:B------:R-:W-:Y:S02]  /*0580*/  IMAD.IADD R13, R13, 0x1, -R18 ;  /* 0x000000010d0d7824 */ /* 0x000fe400078e0a12 */
[----:B------:R-:W-:Y:S02]  /*0590*/  IMAD.MOV.U32 R18, RZ, RZ, RZ ;  /* 0x000000ffff127224 */ /* 0x000fe400078e00ff */
[----:B------:R-:W-:-:S06]  /*05a0*/  VIADD R19, R13, 0x7fe00000 ;  /* 0x7fe000000d137836 */ /* 0x000fcc0000000000 */
[----:B------:R-:W-:-:S10]  /*05b0*/  DMUL R16, R14, R18 ;  /* 0x000000120e107228 */ /* 0x000fd40000000000 */
[----:B------:R-:W-:-:S13]  /*05c0*/  FSETP.GTU.AND P0, PT, |R17|, 1.469367938527859385e-39, PT ;  /* 0x001000001100780b */ /* 0x000fda0003f0c200 */
[----:B------:R-:W-:Y:S05]  /*05d0*/  @P0 BRA `(.L_x_7) ;  /* 0x0000000000840947 */ /* 0x000fea0003800000 */
[----:B------:R-:W-:Y:S01]  /*05e0*/  DFMA R2, R14, -R2, R8 ;  /* 0x800000020e02722b */ /* 0x000fe20000000008 */
[----:B------:R-:W-:-:S09]  /*05f0*/  IMAD.MOV.U32 R18, RZ, RZ, RZ ;  /* 0x000000ffff127224 */ /* 0x000fd200078e00ff */
[C---:B------:R-:W-:Y:S02]  /*0600*/  FSETP.NEU.AND P0, PT, R3.reuse, RZ, PT ;  /* 0x000000ff0300720b */ /* 0x040fe40003f0d000 */
[----:B------:R-:W-:-:S04]  /*0610*/  LOP3.LUT R7, R3, 0x80000000, R7, 0x48, !PT ;  /* 0x8000000003077812 */ /* 0x000fc800078e4807 */
[----:B------:R-:W-:-:S07]  /*0620*/  LOP3.LUT R19, R7, R19, RZ, 0xfc, !PT ;  /* 0x0000001307137212 */ /* 0x000fce00078efcff */
[----:B------:R-:W-:Y:S05]  /*0630*/  @!P0 BRA `(.L_x_7) ;  /* 0x00000000006c8947 */ /* 0x000fea0003800000 */
[----:B------:R-:W-:Y:S01]  /*0640*/  IMAD.MOV R3, RZ, RZ, -R13 ;  /* 0x000000ffff037224 */ /* 0x000fe200078e0a0d */
[----:B------:R-:W-:Y:S01]  /*0650*/  IADD3 R13, PT, PT, -R13, -0x43300000, RZ ;  /* 0xbcd000000d0d7810 */ /* 0x000fe20007ffe1ff */
[----:B------:R-:W-:-:S06]  /*0660*/  IMAD.MOV.U32 R2, RZ, RZ, RZ ;  /* 0x000000ffff027224 */ /* 0x000fcc00078e00ff */
[----:B------:R-:W-:Y:S02]  /*0670*/  DFMA R2, R16, -R2, R14 ;  /* 0x800000021002722b */ /* 0x000fe4000000000e */
[----:B------:R-:W-:-:S08]  /*0680*/  DMUL.RP R14, R14, R18 ;  /* 0x000000120e0e7228 */ /* 0x000fd00000008000 */
[----:B------:R-:W-:Y:S02]  /*0690*/  FSETP.NEU.AND P0, PT, |R3|, R13, PT ;  /* 0x0000000d0300720b */ /* 0x000fe40003f0d200 */
[----:B------:R-:W-:Y:S02]  /*06a0*/  LOP3.LUT R7, R15, R7, RZ, 0x3c, !PT ;  /* 0x000000070f077212 */ /* 0x000fe400078e3cff */
[----:B------:R-:W-:Y:S02]  /*06b0*/  FSEL R16, R14, R16, !P0 ;  /* 0x000000100e107208 */ /* 0x000fe40004000000 */
[----:B------:R-:W-:Y:S01]  /*06c0*/  FSEL R17, R7, R17, !P0 ;  /* 0x0000001107117208 */ /* 0x000fe20004000000 */
[----:B------:R-:W-:Y:S06]  /*06d0*/  BRA `(.L_x_7) ;  /* 0x0000000000447947 */ /* 0x000fec0003800000 */
.L_x_6:
[----:B------:R-:W-:-:S14]  /*06e0*/  DSETP.NAN.AND P0, PT, R6, R6, PT ;  /* 0x000000060600722a */ /* 0x000fdc0003f08000 */
[----:B------:R-:W-:Y:S05]  /*06f0*/  @P0 BRA `(.L_x_8) ;  /* 0x0000000000340947 */ /* 0x000fea0003800000 */
[----:B------:R-:W-:Y:S01]  /*0700*/  ISETP.NE.AND P0, PT, R21, R20, PT ;  /* 0x000000141500720c */ /* 0x000fe20003f05270 */
[----:B------:R-:W-:Y:S02]  /*0710*/  IMAD.MOV.U32 R16, RZ, RZ, 0x0 ;  /* 0x00000000ff107424 */ /* 0x000fe400078e00ff */
[----:B------:R-:W-:-:S10]  /*0720*/  IMAD.MOV.U32 R17, RZ, RZ, -0x80000 ;  /* 0xfff80000ff117424 */ /* 0x000fd400078e00ff */
[----:B------:R-:W-:Y:S05]  /*0730*/  @!P0 BRA `(.L_x_7) ;  /* 0x00000000002c8947 */ /* 0x000fea0003800000 */
[----:B------:R-:W-:Y:S02]  /*0740*/  ISETP.NE.AND P0, PT, R21, 0x7ff00000, PT ;  /* 0x7ff000001500780c */ /* 0x000fe40003f05270 */
[----:B------:R-:W-:Y:S02]  /*0750*/  LOP3.LUT R6, R7, 0x40100000, RZ, 0x3c, !PT ;  /* 0x4010000007067812 */ /* 0x000fe400078e3cff */
[----:B------:R-:W-:Y:S02]  /*0760*/  ISETP.EQ.OR P0, PT, R20, RZ, !P0 ;  /* 0x000000ff1400720c */ /* 0x000fe40004702670 */
[----:B------:R-:W-:-:S11]  /*0770*/  LOP3.LUT R17, R6, 0x80000000, RZ, 0xc0, !PT ;  /* 0x8000000006117812 */ /* 0x000fd600078ec0ff */
[----:B------:R-:W-:Y:S01]  /*0780*/  @P0 LOP3.LUT R2, R17, 0x7ff00000, RZ, 0xfc, !PT ;  /* 0x7ff0000011020812 */ /* 0x000fe200078efcff */
[----:B------:R-:W-:Y:S02]  /*0790*/  @!P0 IMAD.MOV.U32 R16, RZ, RZ, RZ ;  /* 0x000000ffff108224 */ /* 0x000fe400078e00ff */
[----:B------:R-:W-:Y:S02]  /*07a0*/  @P0 IMAD.MOV.U32 R16, RZ, RZ, RZ ;  /* 0x000000ffff100224 */ /* 0x000fe400078e00ff */
[----:B------:R-:W-:Y:S01]  /*07b0*/  @P0 IMAD.MOV.U32 R17, RZ, RZ, R2 ;  /* 0x000000ffff110224 */ /* 0x000fe200078e0002 */
[----:B------:R-:W-:Y:S06]  /*07c0*/  BRA `(.L_x_7) ;  /* 0x0000000000087947 */ /* 0x000fec0003800000 */
.L_x_8:
[----:B------:R-:W-:Y:S01]  /*07d0*/  LOP3.LUT R17, R7, 0x80000, RZ, 0xfc, !PT ;  /* 0x0008000007117812 */ /* 0x000fe200078efcff */
[----:B------:R-:W-:-:S07]  /*07e0*/  IMAD.MOV.U32 R16, RZ, RZ, R6 ;  /* 0x000000ffff107224 */ /* 0x000fce00078e0006 */
.L_x_7:
[----:B------:R-:W-:Y:S05]  /*07f0*/  BSYNC.RECONVERGENT B2 ;  /* 0x0000000000027941 */ /* 0x000fea0003800200 */
.L_x_5:
[----:B------:R-:W-:Y:S02]  /*0800*/  IMAD.MOV.U32 R13, RZ, RZ, 0x0 ;  /* 0x00000000ff0d7424 */ /* 0x000fe400078e00ff */
[----:B------:R-:W-:Y:S02]  /*0810*/  IMAD.MOV.U32 R2, RZ, RZ, R16 ;  /* 0x000000ffff027224 */ /* 0x000fe400078e0010 */
[----:B------:R-:W-:Y:S01]  /*0820*/  IMAD.MOV.U32 R3, RZ, RZ, R17 ;  /* 0x000000ffff037224 */ /* 0x000fe200078e0011 */
[----:B------:R-:W-:Y:S06]  /*0830*/  RET.REL.NODEC R12 `(_Z11calculatePifiPf) ;  /* 0xfffffff40cf07950 */ /* 0x000fec0003c3ffff */
.L_x_9:
[----:B------:R-:W-:-:S00]  /*0840*/  BRA `(.L_x_9) ;  /* 0xfffffffc00fc7947 */ /* 0x000fc0000383ffff */
[----:B------:R-:W-:-:S00]  /*0850*/  NOP ;  /* 0x0000000000007918 */ /* 0x000fc00000000000 */
        /* <DEDUP_REMOVED lines=10> */
.L_x_10:


//--------------------- .nv.shared.reserved.0     --------------------------
	.section	.nv.shared.reserved.0,"aw",@nobits
	.weak		__nv_reservedSMEM_offset_0_alias
	.size		__nv_reservedSMEM_offset_0_alias, 0, 64
	.other		__nv_reservedSMEM_offset_0_alias,@"STO_CUDA_RESERVED_SHARED STV_DEFAULT"
__nv_reservedSMEM_offset_0_alias:
	.zero		0
	.zero		64


//--------------------- .nv.constant0._Z11calculatePifiPf --------------------------
	.section	.nv.constant0._Z11calculatePifiPf,"a",@progbits
	.sectionflags	@""
	.align	4
.nv.constant0._Z11calculatePifiPf:
	.zero		912


//--------------------- SYMBOLS --------------------------

	.type		.nv.reservedSmem.offset0,@object
	.size		.nv.reservedSmem.offset0,0x4
